	.headerflags	@"EF_CUDA_TEXMODE_UNIFIED EF_CUDA_64BIT_ADDRESS EF_CUDA_ACCELERATORS EF_CUDA_SM90 EF_CUDA_VIRTUAL_SM(EF_CUDA_SM90)"
	.elftype	@"ET_EXEC"


//--------------------- .nv.info                  --------------------------
	.section	.nv.info,"",@"SHT_CUDA_INFO"
	.align	4


	//----- nvinfo : EIATTR_REGCOUNT
	.align		4
        /*0000*/ 	.byte	0x04, 0x2f
        /*0002*/ 	.short	(.L_3 - .L_2)
	.align		4
.L_2:
        /*0004*/ 	.word	index@(triton_poi_fused__native_batch_norm_legit_no_training_add_29)
        /*0008*/ 	.word	0x0000001a


	//----- nvinfo : EIATTR_MIN_STACK_SIZE
	.align		4
.L_3:
        /*000c*/ 	.byte	0x04, 0x12
        /*000e*/ 	.short	(.L_5 - .L_4)
	.align		4
.L_4:
        /*0010*/ 	.word	index@(triton_poi_fused__native_batch_norm_legit_no_training_add_29)
        /*0014*/ 	.word	0x00000000


	//----- nvinfo : EIATTR_FRAME_SIZE
	.align		4
.L_5:
        /*0018*/ 	.byte	0x04, 0x11
        /*001a*/ 	.short	(.L_7 - .L_6)
	.align		4
.L_6:
        /*001c*/ 	.word	index@(triton_poi_fused__native_batch_norm_legit_no_training_add_29)
        /*0020*/ 	.word	0x00000000


	//----- nvinfo : EIATTR_MIN_STACK_SIZE
	.align		4
.L_7:
        /*0024*/ 	.byte	0x04, 0x12
        /*0026*/ 	.short	(.L_9 - .L_8)
	.align		4
.L_8:
        /*0028*/ 	.word	index@(triton_poi_fused__native_batch_norm_legit_no_training_add_29)
        /*002c*/ 	.word	0x00000000
.L_9:


//--------------------- .nv.info.triton_poi_fused__native_batch_norm_legit_no_training_add_29 --------------------------
	.section	.nv.info.triton_poi_fused__native_batch_norm_legit_no_training_add_29,"",@"SHT_CUDA_INFO"
	.sectionflags	@""
	.align	4


	//----- nvinfo : EIATTR_CUDA_API_VERSION
	.align		4
        /*0000*/ 	.byte	0x04, 0x37
        /*0002*/ 	.short	(.L_11 - .L_10)
.L_10:
        /*0004*/ 	.word	0x0000007c


	//----- nvinfo : EIATTR_KPARAM_INFO
	.align		4
.L_11:
        /*0008*/ 	.byte	0x04, 0x17
        /*000a*/ 	.short	(.L_13 - .L_12)
.L_12:
        /*000c*/ 	.word	0x00000000
        /*0010*/ 	.short	0x0007
        /*0012*/ 	.short	0x0038
        /*0014*/ 	.byte	0x00, 0xf0, 0x11, 0x00


	//----- nvinfo : EIATTR_KPARAM_INFO
	.align		4
.L_13:
        /*0018*/ 	.byte	0x04, 0x17
        /*001a*/ 	.short	(.L_15 - .L_14)
.L_14:
        /*001c*/ 	.word	0x00000000
        /*0020*/ 	.short	0x0006
        /*0022*/ 	.short	0x0030
        /*0024*/ 	.byte	0x00, 0xf4, 0x21, 0x00


	//----- nvinfo : EIATTR_KPARAM_INFO
	.align		4
.L_15:
        /*0028*/ 	.byte	0x04, 0x17
        /*002a*/ 	.short	(.L_17 - .L_16)
.L_16:
        /*002c*/ 	.word	0x00000000
        /*0030*/ 	.short	0x0005
        /*0032*/ 	.short	0x0028
        /*0034*/ 	.byte	0x00, 0xf4, 0x21, 0x00


	//----- nvinfo : EIATTR_KPARAM_INFO
	.align		4
.L_17:
        /*0038*/ 	.byte	0x04, 0x17
        /*003a*/ 	.short	(.L_19 - .L_18)
.L_18:
        /*003c*/ 	.word	0x00000000
        /*0040*/ 	.short	0x0004
        /*0042*/ 	.short	0x0020
        /*0044*/ 	.byte	0x00, 0xf4, 0x21, 0x00


	//----- nvinfo : EIATTR_KPARAM_INFO
	.align		4
.L_19:
        /*0048*/ 	.byte	0x04, 0x17
        /*004a*/ 	.short	(.L_21 - .L_20)
.L_20:
        /*004c*/ 	.word	0x00000000
        /*0050*/ 	.short	0x0003
        /*0052*/ 	.short	0x0018
        /*0054*/ 	.byte	0x00, 0xf4, 0x21, 0x00


	//----- nvinfo : EIATTR_KPARAM_INFO
	.align		4
.L_21:
        /*0058*/ 	.byte	0x04, 0x17
        /*005a*/ 	.short	(.L_23 - .L_22)
.L_22:
        /*005c*/ 	.word	0x00000000
        /*0060*/ 	.short	0x0002
        /*0062*/ 	.short	0x0010
        /*0064*/ 	.byte	0x00, 0xf4, 0x21, 0x00


	//----- nvinfo : EIATTR_KPARAM_INFO
	.align		4
.L_23:
        /*0068*/ 	.byte	0x04, 0x17
        /*006a*/ 	.short	(.L_25 - .L_24)
.L_24:
        /*006c*/ 	.word	0x00000000
        /*0070*/ 	.short	0x0001
        /*0072*/ 	.short	0x0008
        /*0074*/ 	.byte	0x00, 0xf4, 0x21, 0x00


	//----- nvinfo : EIATTR_KPARAM_INFO
	.align		4
.L_25:
        /*0078*/ 	.byte	0x04, 0x17
        /*007a*/ 	.short	(.L_27 - .L_26)
.L_26:
        /*007c*/ 	.word	0x00000000
        /*0080*/ 	.short	0x0000
        /*0082*/ 	.short	0x0000
        /*0084*/ 	.byte	0x00, 0xf4, 0x21, 0x00


	//----- nvinfo : EIATTR_SPARSE_MMA_MASK
	.align		4
.L_27:
        /*0088*/ 	.byte	0x03, 0x50
        /*008a*/ 	.short	0x0000


	//----- nvinfo : EIATTR_MAXREG_COUNT
	.align		4
        /*008c*/ 	.byte	0x03, 0x1b
        /*008e*/ 	.short	0x00ff


	//----- nvinfo : EIATTR_EXIT_INSTR_OFFSETS
	.align		4
        /*0090*/ 	.byte	0x04, 0x1c
        /*0092*/ 	.short	(.L_29 - .L_28)


	//   ....[0]....
.L_28:
        /*0094*/ 	.word	0x00000430


	//   ....[1]....
        /*0098*/ 	.word	0x00000450


	//----- nvinfo : EIATTR_REQNTID
	.align		4
.L_29:
        /*009c*/ 	.byte	0x04, 0x10
        /*009e*/ 	.short	(.L_31 - .L_30)
.L_30:
        /*00a0*/ 	.word	0x00000080
        /*00a4*/ 	.word	0x00000001
        /*00a8*/ 	.word	0x00000001


	//----- nvinfo : EIATTR_CBANK_PARAM_SIZE
	.align		4
.L_31:
        /*00ac*/ 	.byte	0x03, 0x19
        /*00ae*/ 	.short	0x003c


	//----- nvinfo : EIATTR_PARAM_CBANK
	.align		4
        /*00b0*/ 	.byte	0x04, 0x0a
        /*00b2*/ 	.short	(.L_33 - .L_32)
	.align		4
.L_32:
        /*00b4*/ 	.word	index@(.nv.constant0.triton_poi_fused__native_batch_norm_legit_no_training_add_29)
        /*00b8*/ 	.short	0x0210
        /*00ba*/ 	.short	0x003c


	//----- nvinfo : EIATTR_SW_WAR
	.align		4
.L_33:
        /*00bc*/ 	.byte	0x04, 0x36
        /*00be*/ 	.short	(.L_35 - .L_34)
.L_34:
        /*00c0*/ 	.word	0x00000008
.L_35:


//--------------------- .nv.callgraph             --------------------------
	.section	.nv.callgraph,"",@"SHT_CUDA_CALLGRAPH"
	.align	4
	.sectionentsize	8
	.align		4
        /*0000*/ 	.word	0x00000000
	.align		4
        /*0004*/ 	.word	0xffffffff
	.align		4
        /*0008*/ 	.word	0x00000000
	.align		4
        /*000c*/ 	.word	0xfffffffe
	.align		4
        /*0010*/ 	.word	0x00000000
	.align		4
        /*0014*/ 	.word	0xfffffffd
	.align		4
        /*0018*/ 	.word	0x00000000
	.align		4
        /*001c*/ 	.word	0xfffffffc


//--------------------- .nv.constant4             --------------------------
	.section	.nv.constant4,"a",@progbits
	.align	8
	.align		8
.nv.constant4:
        /*0000*/ 	.dword	_$_str
	.align		8
        /*0008*/ 	.dword	_$_str_$_2


//--------------------- .text.triton_poi_fused__native_batch_norm_legit_no_training_add_29 --------------------------
	.section	.text.triton_poi_fused__native_batch_norm_legit_no_training_add_29,"ax",@progbits
	.align	128
        .global         triton_poi_fused__native_batch_norm_legit_no_training_add_29
        .type           triton_poi_fused__native_batch_norm_legit_no_training_add_29,@function
        .size           triton_poi_fused__native_batch_norm_legit_no_training_add_29,(.L_x_1 - triton_poi_fused__native_batch_norm_legit_no_training_add_29)
        .other          triton_poi_fused__native_batch_norm_legit_no_training_add_29,@"STO_CUDA_ENTRY STV_DEFAULT"
triton_poi_fused__native_batch_norm_legit_no_training_add_29:
.text.triton_poi_fused__native_batch_norm_legit_no_training_add_29:
[----:B------:R-:W0:Y:S01]  /*0000*/  LDC R1, c[0x0][0x28] ;  /* 0x00000a00ff017b82 */ /* 0x000e220000000800 */
[----:B------:R-:W1:Y:S07]  /*0010*/  S2R R0, SR_TID.X ;  /* 0x0000000000007919 */ /* 0x000e6e0000002100 */
[----:B------:R-:W2:Y:S01]  /*0020*/  LDC.64 R12, c[0x0][0x220] ;  /* 0x00008800ff0c7b82 */ /* 0x000ea20000000a00 */
[----:B------:R-:W-:Y:S01]  /*0030*/  CS2R R6, SRZ ;  /* 0x0000000000067805 */ /* 0x000fe2000001ff00 */
[----:B------:R-:W-:Y:S01]  /*0040*/  ULDC.64 UR4, c[0x0][0x208] ;  /* 0x0000820000047ab9 */ /* 0x000fe20000000a00 */
[----:B------:R-:W3:Y:S05]  /*0050*/  S2R R3, SR_CTAID.X ;  /* 0x0000000000037919 */ /* 0x000eea0000002500 */
[----:B------:R-:W4:Y:S08]  /*0060*/  LDC.64 R16, c[0x0][0x210] ;  /* 0x00008400ff107b82 */ /* 0x000f300000000a00 */
[----:B------:R-:W5:Y:S08]  /*0070*/  LDC.64 R18, c[0x0][0x218] ;  /* 0x00008600ff127b82 */ /* 0x000f700000000a00 */
[----:B------:R-:W5:Y:S01]  /*0080*/  LDC.64 R20, c[0x0][0x228] ;  /* 0x00008a00ff147b82 */ /* 0x000f620000000a00 */
[----:B-1----:R-:W-:-:S07]  /*0090*/  SHF.L.U32 R0, R0, 0x1, RZ ;  /* 0x0000000100007819 */ /* 0x002fce00000006ff */
[----:B------:R-:W1:Y:S01]  /*00a0*/  LDC.64 R22, c[0x0][0x230] ;  /* 0x00008c00ff167b82 */ /* 0x000e620000000a00 */
[----:B------:R-:W-:-:S04]  /*00b0*/  LOP3.LUT R0, R0, 0xfe, RZ, 0xc0, !PT ;  /* 0x000000fe00007812 */ /* 0x000fc800078ec0ff */
[----:B---3--:R-:W-:-:S03]  /*00c0*/  LEA R0, R3, R0, 0x8 ;  /* 0x0000000003007211 */ /* 0x008fc600078e40ff */
[----:B------:R-:W3:Y:S01]  /*00d0*/  LDC.64 R8, c[0x0][0x238] ;  /* 0x00008e00ff087b82 */ /* 0x000ee20000000a00 */
[C---:B------:R-:W-:Y:S01]  /*00e0*/  ISETP.GE.AND P4, PT, R0.reuse, 0xa00, PT ;  /* 0x00000a000000780c */ /* 0x040fe20003f86270 */
[----:B------:R-:W-:-:S05]  /*00f0*/  IMAD.HI R2, R0, 0x66666667, RZ ;  /* 0x6666666700027827 */ /* 0x000fca00078e02ff */
[----:B------:R-:W-:-:S04]  /*0100*/  SHF.R.U32.HI R3, RZ, 0x1f, R2 ;  /* 0x0000001fff037819 */ /* 0x000fc80000011602 */
[----:B------:R-:W-:-:S05]  /*0110*/  LEA.HI.SX32 R3, R2, R3, 0x1c ;  /* 0x0000000302037211 */ /* 0x000fca00078fe2ff */
[----:B------:R-:W-:-:S04]  /*0120*/  IMAD R10, R3, -0x28, R0 ;  /* 0xffffffd8030a7824 */ /* 0x000fc800078e0200 */
[----:B--2---:R-:W-:-:S05]  /*0130*/  IMAD.WIDE R12, R10, 0x4, R12 ;  /* 0x000000040a0c7825 */ /* 0x004fca00078e020c */
[----:B------:R2:W3:Y:S01]  /*0140*/  @!P4 LDG.E.EL.64 R6, desc[UR4][R12.64] ;  /* 0x000000040c06c981 */ /* 0x0004e2000c2e1b00 */
[----:B------:R-:W-:Y:S02]  /*0150*/  CS2R R2, SRZ ;  /* 0x0000000000027805 */ /* 0x000fe4000001ff00 */
[----:B------:R-:W-:Y:S01]  /*0160*/  CS2R R4, SRZ ;  /* 0x0000000000047805 */ /* 0x000fe2000001ff00 */
[----:B----4-:R-:W-:-:S04]  /*0170*/  IMAD.WIDE R16, R0, 0x4, R16 ;  /* 0x0000000400107825 */ /* 0x010fc800078e0210 */
[C---:B-----5:R-:W-:Y:S01]  /*0180*/  IMAD.WIDE R18, R10.reuse, 0x4, R18 ;  /* 0x000000040a127825 */ /* 0x060fe200078e0212 */
[----:B------:R-:W4:Y:S01]  /*0190*/  @!P4 LDG.E.64 R2, desc[UR4][R16.64] ;  /* 0x000000041002c981 */ /* 0x000f22000c1e1b00 */
[----:B--2---:R-:W-:Y:S02]  /*01a0*/  CS2R R12, SRZ ;  /* 0x00000000000c7805 */ /* 0x004fe4000001ff00 */
[C---:B0-----:R-:W-:Y:S01]  /*01b0*/  IMAD.WIDE R20, R10.reuse, 0x4, R20 ;  /* 0x000000040a147825 */ /* 0x041fe200078e0214 */
[----:B------:R-:W4:Y:S03]  /*01c0*/  @!P4 LDG.E.EL.64 R4, desc[UR4][R18.64] ;  /* 0x000000041204c981 */ /* 0x000f26000c2e1b00 */
[----:B-1----:R-:W-:Y:S01]  /*01d0*/  IMAD.WIDE R22, R10, 0x4, R22 ;  /* 0x000000040a167825 */ /* 0x002fe200078e0216 */
[----:B------:R-:W-:Y:S02]  /*01e0*/  CS2R R10, SRZ ;  /* 0x00000000000a7805 */ /* 0x000fe4000001ff00 */
[----:B------:R-:W-:Y:S01]  /*01f0*/  CS2R R14, SRZ ;  /* 0x00000000000e7805 */ /* 0x000fe2000001ff00 */
[----:B------:R-:W2:Y:S01]  /*0200*/  @!P4 LDG.E.EL.64 R12, desc[UR4][R20.64] ;  /* 0x00000004140cc981 */ /* 0x000ea2000c2e1b00 */
[----:B---3--:R-:W-:-:S03]  /*0210*/  IMAD.WIDE R8, R0, 0x4, R8 ;  /* 0x0000000400087825 */ /* 0x008fc600078e0208 */
[----:B------:R-:W2:Y:S04]  /*0220*/  @!P4 LDG.E.EL.64 R10, desc[UR4][R22.64] ;  /* 0x00000004160ac981 */ /* 0x000ea8000c2e1b00 */
[----:B------:R0:W3:Y:S02]  /*0230*/  @!P4 LDG.E.64 R14, desc[UR4][R8.64] ;  /* 0x00000004080ec981 */ /* 0x0000e4000c1e1b00 */
[----:B0-----:R-:W-:Y:S01]  /*0240*/  HFMA2.MMA R8, -RZ, RZ, 1.625, 0 ;  /* 0x3e800000ff087435 */ /* 0x001fe200000001ff */
[----:B------:R-:W-:Y:S01]  /*0250*/  FADD R6, R6, 0.0010000000474974513054 ;  /* 0x3a83126f06067421 */ /* 0x000fe20000000000 */
[----:B------:R-:W-:-:S03]  /*0260*/  FADD R7, R7, 0.0010000000474974513054 ;  /* 0x3a83126f07077421 */ /* 0x000fc60000000000 */
[----:B------:R-:W0:Y:S08]  /*0270*/  MUFU.SQRT R16, R6 ;  /* 0x0000000600107308 */ /* 0x000e300000002000 */
[----:B------:R1:W5:Y:S01]  /*0280*/  MUFU.SQRT R17, R7 ;  /* 0x0000000700117308 */ /* 0x0003620000002000 */
[----:B----4-:R-:W-:Y:S01]  /*0290*/  FADD R3, -R5, R3 ;  /* 0x0000000305037221 */ /* 0x010fe20000000100 */
[----:B------:R-:W-:Y:S01]  /*02a0*/  FADD R2, -R4, R2 ;  /* 0x0000000204027221 */ /* 0x000fe20000000100 */
[----:B0-----:R-:W-:-:S02]  /*02b0*/  FSETP.GT.AND P0, PT, R16, 8.50705917302346158658e+37, PT ;  /* 0x7e8000001000780b */ /* 0x001fc40003f04000 */
[----:B------:R-:W-:Y:S01]  /*02c0*/  FSETP.GEU.AND P2, PT, R16, 1.175494350822287508e-38, PT ;  /* 0x008000001000780b */ /* 0x000fe20003f4e000 */
[----:B-1----:R-:W0:Y:S01]  /*02d0*/  LDC.64 R6, c[0x0][0x240] ;  /* 0x00009000ff067b82 */ /* 0x002e220000000a00 */
[C---:B------:R-:W-:Y:S02]  /*02e0*/  FSEL R9, R8.reuse, 1, P0 ;  /* 0x3f80000008097808 */ /* 0x040fe40000000000 */
[C---:B-----5:R-:W-:Y:S02]  /*02f0*/  FSETP.GT.AND P1, PT, R17.reuse, 8.50705917302346158658e+37, PT ;  /* 0x7e8000001100780b */ /* 0x060fe40003f24000 */
[----:B------:R-:W-:Y:S02]  /*0300*/  FSETP.GEU.AND P3, PT, R17, 1.175494350822287508e-38, PT ;  /* 0x008000001100780b */ /* 0x000fe40003f6e000 */
[----:B------:R-:W-:-:S03]  /*0310*/  FSEL R8, R8, 1, P1 ;  /* 0x3f80000008087808 */ /* 0x000fc60000800000 */
[----:B------:R-:W-:Y:S02]  /*0320*/  @P0 FMUL R16, R16, 0.25 ;  /* 0x3e80000010100820 */ /* 0x000fe40000400000 */
[----:B------:R-:W-:Y:S02]  /*0330*/  @!P2 FMUL R9, R9, 16777216 ;  /* 0x4b8000000909a820 */ /* 0x000fe40000400000 */
[----:B------:R-:W-:Y:S02]  /*0340*/  @!P2 FMUL R16, R16, 16777216 ;  /* 0x4b8000001010a820 */ /* 0x000fe40000400000 */
[----:B------:R-:W-:-:S04]  /*0350*/  @P1 FMUL R17, R17, 0.25 ;  /* 0x3e80000011111820 */ /* 0x000fc80000400000 */
[----:B------:R-:W1:Y:S01]  /*0360*/  MUFU.RCP R16, R16 ;  /* 0x0000001000107308 */ /* 0x000e620000001000 */
[----:B------:R-:W-:Y:S01]  /*0370*/  @!P3 FMUL R8, R8, 16777216 ;  /* 0x4b8000000808b820 */ /* 0x000fe20000400000 */
[----:B------:R-:W-:Y:S01]  /*0380*/  @!P3 FMUL R17, R17, 16777216 ;  /* 0x4b8000001111b820 */ /* 0x000fe20000400000 */
[----:B0-----:R-:W-:-:S05]  /*0390*/  IMAD.WIDE R6, R0, 0x4, R6 ;  /* 0x0000000400067825 */ /* 0x001fca00078e0206 */
[----:B------:R-:W0:Y:S01]  /*03a0*/  MUFU.RCP R17, R17 ;  /* 0x0000001100117308 */ /* 0x000e220000001000 */
[----:B-1----:R-:W-:-:S04]  /*03b0*/  FMUL R9, R16, R9 ;  /* 0x0000000910097220 */ /* 0x002fc80000400000 */
[----:B------:R-:W-:Y:S01]  /*03c0*/  FMUL R9, R2, R9 ;  /* 0x0000000902097220 */ /* 0x000fe20000400000 */
[----:B0-----:R-:W-:-:S03]  /*03d0*/  FMUL R8, R17, R8 ;  /* 0x0000000811087220 */ /* 0x001fc60000400000 */
[----:B--2---:R-:W-:Y:S01]  /*03e0*/  FFMA R9, R9, R12, R10 ;  /* 0x0000000c09097223 */ /* 0x004fe2000000000a */
[----:B------:R-:W-:-:S03]  /*03f0*/  FMUL R8, R3, R8 ;  /* 0x0000000803087220 */ /* 0x000fc60000400000 */
[----:B---3--:R-:W-:Y:S01]  /*0400*/  FADD R14, R9, R14 ;  /* 0x0000000e090e7221 */ /* 0x008fe20000000000 */
[----:B------:R-:W-:-:S04]  /*0410*/  FFMA R8, R8, R13, R11 ;  /* 0x0000000d08087223 */ /* 0x000fc8000000000b */
[----:B------:R-:W-:Y:S01]  /*0420*/  FADD R15, R8, R15 ;  /* 0x0000000f080f7221 */ /* 0x000fe20000000000 */
[----:B------:R-:W-:Y:S06]  /*0430*/  @P4 EXIT ;  /* 0x000000000000494d */ /* 0x000fec0003800000 */
[----:B------:R-:W-:Y:S01]  /*0440*/  STG.E.64 desc[UR4][R6.64], R14 ;  /* 0x0000000e06007986 */ /* 0x000fe2000c101b04 */
[----:B------:R-:W-:Y:S05]  /*0450*/  EXIT ;  /* 0x000000000000794d */ /* 0x000fea0003800000 */
.L_x_0:
[----:B------:R-:W-:-:S00]  /*0460*/  BRA `(.L_x_0) ;  /* 0xfffffffc00fc7947 */ /* 0x000fc0000383ffff */
[----:B------:R-:W-:-:S00]  /*0470*/  NOP ;  /* 0x0000000000007918 */ /* 0x000fc00000000000 */
        /* <DEDUP_REMOVED lines=8> */
.L_x_1:


//--------------------- .nv.global.init           --------------------------
	.section	.nv.global.init,"aw",@progbits
.nv.global.init:
	.type		_$_str,@object
	.size		_$_str,(_$_str_$_2 - _$_str)
_$_str:
        /*0000*/ 	.byte	0x5f, 0x5f, 0x43, 0x55, 0x44, 0x41, 0x5f, 0x46, 0x54, 0x5a, 0x00
	.type		_$_str_$_2,@object
	.size		_$_str_$_2,(.L_1 - _$_str_$_2)
_$_str_$_2:
        /*000b*/ 	.byte	0x5f, 0x5f, 0x43, 0x55, 0x44, 0x41, 0x5f, 0x50, 0x52, 0x45, 0x43, 0x5f, 0x53, 0x51, 0x52, 0x54
        /*001b*/ 	.byte	0x00
.L_1:


//--------------------- .nv.constant0.triton_poi_fused__native_batch_norm_legit_no_training_add_29 --------------------------
	.section	.nv.constant0.triton_poi_fused__native_batch_norm_legit_no_training_add_29,"a",@progbits
	.sectionflags	@""
	.align	4
.nv.constant0.triton_poi_fused__native_batch_norm_legit_no_training_add_29:
	.zero		588
